//
// Generated by NVIDIA NVVM Compiler
//
// Compiler Build ID: CL-36424714
// Cuda compilation tools, release 13.0, V13.0.88
// Based on NVVM 20.0.0
//

.version 9.0
.target sm_100
.address_size 64

	// .globl	_Z9calcPrimePyS_yy

.visible .entry _Z9calcPrimePyS_yy(
	.param .u64 .ptr .align 1 _Z9calcPrimePyS_yy_param_0,
	.param .u64 .ptr .align 1 _Z9calcPrimePyS_yy_param_1,
	.param .u64 _Z9calcPrimePyS_yy_param_2,
	.param .u64 _Z9calcPrimePyS_yy_param_3
)
{
	.reg .pred 	%p<23>;
	.reg .b32 	%r<20>;
	.reg .b64 	%rd<73>;

	ld.param.u64 	%rd37, [_Z9calcPrimePyS_yy_param_0];
	ld.param.u64 	%rd38, [_Z9calcPrimePyS_yy_param_1];
	ld.param.u64 	%rd36, [_Z9calcPrimePyS_yy_param_3];
	cvta.to.global.u64 	%rd1, %rd38;
	cvta.to.global.u64 	%rd39, %rd37;
	mov.u32 	%r1, %ctaid.x;
	mov.u32 	%r2, %ntid.x;
	mov.u32 	%r3, %tid.x;
	mad.lo.s32 	%r4, %r1, %r2, %r3;
	mul.wide.u32 	%rd40, %r4, 8;
	add.s64 	%rd41, %rd39, %rd40;
	ld.global.u64 	%rd2, [%rd41];
	shl.b64 	%rd42, %rd36, 3;
	add.s64 	%rd43, %rd1, %rd42;
	ld.global.u64 	%rd44, [%rd43+-8];
	setp.ge.u64 	%p1, %rd2, %rd44;
	setp.eq.s64 	%p2, %rd36, 0;
	or.pred  	%p3, %p1, %p2;
	@%p3 bra 	$L__BB0_37;
	add.s64 	%rd46, %rd36, -1;
	and.b64  	%rd70, %rd36, 3;
	setp.lt.u64 	%p4, %rd46, 3;
	mov.b64 	%rd69, 0;
	@%p4 bra 	$L__BB0_28;
	and.b64  	%rd69, %rd36, -4;
	add.s64 	%rd63, %rd1, 16;
	cvt.u32.u64 	%r14, %rd2;
	mov.u64 	%rd64, %rd69;
$L__BB0_3:
	ld.global.u64 	%rd8, [%rd63+-16];
	setp.eq.s64 	%p5, %rd8, %rd2;
	@%p5 bra 	$L__BB0_9;
	or.b64  	%rd47, %rd8, %rd2;
	and.b64  	%rd48, %rd47, -4294967296;
	setp.ne.s64 	%p6, %rd48, 0;
	@%p6 bra 	$L__BB0_6;
	cvt.u32.u64 	%r6, %rd8;
	rem.u32 	%r7, %r6, %r14;
	cvt.u64.u32 	%rd65, %r7;
	bra.uni 	$L__BB0_7;
$L__BB0_6:
	rem.u64 	%rd65, %rd8, %rd2;
$L__BB0_7:
	setp.ne.s64 	%p7, %rd65, 0;
	@%p7 bra 	$L__BB0_9;
	mov.b64 	%rd49, 0;
	st.global.u64 	[%rd63+-16], %rd49;
$L__BB0_9:
	ld.global.u64 	%rd12, [%rd63+-8];
	setp.eq.s64 	%p8, %rd12, %rd2;
	@%p8 bra 	$L__BB0_15;
	or.b64  	%rd50, %rd12, %rd2;
	and.b64  	%rd51, %rd50, -4294967296;
	setp.ne.s64 	%p9, %rd51, 0;
	@%p9 bra 	$L__BB0_12;
	cvt.u32.u64 	%r9, %rd12;
	rem.u32 	%r10, %r9, %r14;
	cvt.u64.u32 	%rd66, %r10;
	bra.uni 	$L__BB0_13;
$L__BB0_12:
	rem.u64 	%rd66, %rd12, %rd2;
$L__BB0_13:
	setp.ne.s64 	%p10, %rd66, 0;
	@%p10 bra 	$L__BB0_15;
	mov.b64 	%rd52, 0;
	st.global.u64 	[%rd63+-8], %rd52;
$L__BB0_15:
	ld.global.u64 	%rd16, [%rd63];
	setp.eq.s64 	%p11, %rd16, %rd2;
	@%p11 bra 	$L__BB0_21;
	or.b64  	%rd53, %rd16, %rd2;
	and.b64  	%rd54, %rd53, -4294967296;
	setp.ne.s64 	%p12, %rd54, 0;
	@%p12 bra 	$L__BB0_18;
	cvt.u32.u64 	%r12, %rd16;
	rem.u32 	%r13, %r12, %r14;
	cvt.u64.u32 	%rd67, %r13;
	bra.uni 	$L__BB0_19;
$L__BB0_18:
	rem.u64 	%rd67, %rd16, %rd2;
$L__BB0_19:
	setp.ne.s64 	%p13, %rd67, 0;
	@%p13 bra 	$L__BB0_21;
	mov.b64 	%rd55, 0;
	st.global.u64 	[%rd63], %rd55;
$L__BB0_21:
	ld.global.u64 	%rd20, [%rd63+8];
	setp.eq.s64 	%p14, %rd20, %rd2;
	@%p14 bra 	$L__BB0_27;
	or.b64  	%rd56, %rd20, %rd2;
	and.b64  	%rd57, %rd56, -4294967296;
	setp.ne.s64 	%p15, %rd57, 0;
	@%p15 bra 	$L__BB0_24;
	cvt.u32.u64 	%r15, %rd20;
	rem.u32 	%r16, %r15, %r14;
	cvt.u64.u32 	%rd68, %r16;
	bra.uni 	$L__BB0_25;
$L__BB0_24:
	rem.u64 	%rd68, %rd20, %rd2;
$L__BB0_25:
	setp.ne.s64 	%p16, %rd68, 0;
	@%p16 bra 	$L__BB0_27;
	mov.b64 	%rd58, 0;
	st.global.u64 	[%rd63+8], %rd58;
$L__BB0_27:
	add.s64 	%rd64, %rd64, -4;
	add.s64 	%rd63, %rd63, 32;
	setp.ne.s64 	%p17, %rd64, 0;
	@%p17 bra 	$L__BB0_3;
$L__BB0_28:
	setp.eq.s64 	%p18, %rd70, 0;
	@%p18 bra 	$L__BB0_37;
	shl.b64 	%rd59, %rd69, 3;
	add.s64 	%rd71, %rd1, %rd59;
	cvt.u32.u64 	%r17, %rd2;
$L__BB0_30:
	.pragma "nounroll";
	ld.global.u64 	%rd30, [%rd71];
	setp.eq.s64 	%p19, %rd30, %rd2;
	@%p19 bra 	$L__BB0_36;
	or.b64  	%rd60, %rd30, %rd2;
	and.b64  	%rd61, %rd60, -4294967296;
	setp.ne.s64 	%p20, %rd61, 0;
	@%p20 bra 	$L__BB0_33;
	cvt.u32.u64 	%r18, %rd30;
	rem.u32 	%r19, %r18, %r17;
	cvt.u64.u32 	%rd72, %r19;
	bra.uni 	$L__BB0_34;
$L__BB0_33:
	rem.u64 	%rd72, %rd30, %rd2;
$L__BB0_34:
	setp.ne.s64 	%p21, %rd72, 0;
	@%p21 bra 	$L__BB0_36;
	mov.b64 	%rd62, 0;
	st.global.u64 	[%rd71], %rd62;
$L__BB0_36:
	add.s64 	%rd71, %rd71, 8;
	add.s64 	%rd70, %rd70, -1;
	setp.ne.s64 	%p22, %rd70, 0;
	@%p22 bra 	$L__BB0_30;
$L__BB0_37:
	ret;

}


// ===== COMPILED SASS (sm_100) =====

	.target	sm_100

	.elftype	@"ET_EXEC"


//--------------------- .note.nv.tkinfo           --------------------------
	.section	.note.nv.tkinfo,"",@"SHT_NOTE"
	.sectionflags	@"SHF_NOTE_NV_TKINFO"
	.tkinfo
        /*0018*/ 	.word	0x00000002
        /*0030*/ 	.string	""
        /*0030*/ 	.string	"ptxas"
        /*0030*/ 	.string	"Cuda compilation tools, release 13.0, V13.0.88"
        /*0030*/ 	.string	"Build cuda_13.0.r13.0/compiler.36424714_0"
        /*0030*/ 	.string	"-arch sm_100 -m 64 "



//--------------------- .note.nv.cuinfo           --------------------------
	.section	.note.nv.cuinfo,"",@"SHT_NOTE"
	.sectionflags	@"SHF_NOTE_NV_CUINFO"
        /*0018*/ 	.short	0x0002
        /*001a*/ 	.short	0x0064
        /*001c*/ 	.short	0x0082
	.zero		2


//--------------------- .nv.info                  --------------------------
	.section	.nv.info,"",@"SHT_CUDA_INFO"
	.align	4


	//----- nvinfo : EIATTR_REGCOUNT
	.align		4
        /*0000*/ 	.byte	0x04, 0x2f
        /*0002*/ 	.short	(.L_1 - .L_0)
	.align		4
.L_0:
        /*0004*/ 	.word	index@(_Z9calcPrimePyS_yy)
        /*0008*/ 	.word	0x00000014


	//----- nvinfo : EIATTR_FRAME_SIZE
	.align		4
.L_1:
        /*000c*/ 	.byte	0x04, 0x11
        /*000e*/ 	.short	(.L_3 - .L_2)
	.align		4
.L_2:
        /*0010*/ 	.word	index@($__internal_0_$__cuda_sm20_rem_u64)
        /*0014*/ 	.word	0x00000000


	//----- nvinfo : EIATTR_FRAME_SIZE
	.align		4
.L_3:
        /*0018*/ 	.byte	0x04, 0x11
        /*001a*/ 	.short	(.L_5 - .L_4)
	.align		4
.L_4:
        /*001c*/ 	.word	index@(_Z9calcPrimePyS_yy)
        /*0020*/ 	.word	0x00000000


	//----- nvinfo : EIATTR_MIN_STACK_SIZE
	.align		4
.L_5:
        /*0024*/ 	.byte	0x04, 0x12
        /*0026*/ 	.short	(.L_7 - .L_6)
	.align		4
.L_6:
        /*0028*/ 	.word	index@(_Z9calcPrimePyS_yy)
        /*002c*/ 	.word	0x00000000
.L_7:


//--------------------- .nv.compat                --------------------------
	.section	.nv.compat,"",@"SHT_CUDA_COMPAT_INFO"
	.align	4
        /*0000*/ 	.byte	0x02, 0x09, 0x00, 0x00, 0x02, 0x02, 0x01, 0x00, 0x02, 0x05, 0x05, 0x00, 0x03, 0x07, 0x01, 0x01
        /*0010*/ 	.byte	0x02, 0x03, 0x00, 0x00, 0x02, 0x06, 0x01, 0x00, 0x04, 0x0b, 0x08, 0x00, 0x09, 0x00, 0x00, 0x00
        /*0020*/ 	.byte	0x00, 0x00, 0x00, 0x00


//--------------------- .nv.info._Z9calcPrimePyS_yy --------------------------
	.section	.nv.info._Z9calcPrimePyS_yy,"",@"SHT_CUDA_INFO"
	.sectionflags	@""
	.align	4


	//----- nvinfo : EIATTR_CUDA_API_VERSION
	.align		4
        /*0000*/ 	.byte	0x04, 0x37
        /*0002*/ 	.short	(.L_9 - .L_8)
.L_8:
        /*0004*/ 	.word	0x00000082


	//----- nvinfo : EIATTR_KPARAM_INFO
	.align		4
.L_9:
        /*0008*/ 	.byte	0x04, 0x17
        /*000a*/ 	.short	(.L_11 - .L_10)
.L_10:
        /*000c*/ 	.word	0x00000000
        /*0010*/ 	.short	0x0003
        /*0012*/ 	.short	0x0018
        /*0014*/ 	.byte	0x00, 0xf0, 0x21, 0x00


	//----- nvinfo : EIATTR_KPARAM_INFO
	.align		4
.L_11:
        /*0018*/ 	.byte	0x04, 0x17
        /*001a*/ 	.short	(.L_13 - .L_12)
.L_12:
        /*001c*/ 	.word	0x00000000
        /*0020*/ 	.short	0x0002
        /*0022*/ 	.short	0x0010
        /*0024*/ 	.byte	0x00, 0xf0, 0x21, 0x00


	//----- nvinfo : EIATTR_KPARAM_INFO
	.align		4
.L_13:
        /*0028*/ 	.byte	0x04, 0x17
        /*002a*/ 	.short	(.L_15 - .L_14)
.L_14:
        /*002c*/ 	.word	0x00000000
        /*0030*/ 	.short	0x0001
        /*0032*/ 	.short	0x0008
        /*0034*/ 	.byte	0x00, 0xf5, 0x21, 0x00


	//----- nvinfo : EIATTR_KPARAM_INFO
	.align		4
.L_15:
        /*0038*/ 	.byte	0x04, 0x17
        /*003a*/ 	.short	(.L_17 - .L_16)
.L_16:
        /*003c*/ 	.word	0x00000000
        /*0040*/ 	.short	0x0000
        /*0042*/ 	.short	0x0000
        /*0044*/ 	.byte	0x00, 0xf5, 0x21, 0x00


	//----- nvinfo : EIATTR_SPARSE_MMA_MASK
	.align		4
.L_17:
        /*0048*/ 	.byte	0x03, 0x50
        /*004a*/ 	.short	0x0000


	//----- nvinfo : EIATTR_MAXREG_COUNT
	.align		4
        /*004c*/ 	.byte	0x03, 0x1b
        /*004e*/ 	.short	0x00ff


	//----- nvinfo : EIATTR_MERCURY_ISA_VERSION
	.align		4
        /*0050*/ 	.byte	0x03, 0x5f
        /*0052*/ 	.short	0x0101


	//----- nvinfo : EIATTR_VRC_CTA_INIT_COUNT
	.align		4
        /*0054*/ 	.byte	0x02, 0x4a
	.zero		1
	.zero		1


	//----- nvinfo : EIATTR_EXIT_INSTR_OFFSETS
	.align		4
        /*0058*/ 	.byte	0x04, 0x1c
        /*005a*/ 	.short	(.L_19 - .L_18)


	//   ....[0]....
.L_18:
        /*005c*/ 	.word	0x00000140


	//   ....[1]....
        /*0060*/ 	.word	0x00000c30


	//   ....[2]....
        /*0064*/ 	.word	0x00000f50


	//----- nvinfo : EIATTR_CRS_STACK_SIZE
	.align		4
.L_19:
        /*0068*/ 	.byte	0x04, 0x1e
        /*006a*/ 	.short	(.L_21 - .L_20)
.L_20:
        /*006c*/ 	.word	0x00000000


	//----- nvinfo : EIATTR_CBANK_PARAM_SIZE
	.align		4
.L_21:
        /*0070*/ 	.byte	0x03, 0x19
        /*0072*/ 	.short	0x0020


	//----- nvinfo : EIATTR_PARAM_CBANK
	.align		4
        /*0074*/ 	.byte	0x04, 0x0a
        /*0076*/ 	.short	(.L_23 - .L_22)
	.align		4
.L_22:
        /*0078*/ 	.word	index@(.nv.constant0._Z9calcPrimePyS_yy)
        /*007c*/ 	.short	0x0380
        /*007e*/ 	.short	0x0020


	//----- nvinfo : EIATTR_SW_WAR
	.align		4
.L_23:
        /*0080*/ 	.byte	0x04, 0x36
        /*0082*/ 	.short	(.L_25 - .L_24)
.L_24:
        /*0084*/ 	.word	0x00000008
.L_25:


//--------------------- .nv.callgraph             --------------------------
	.section	.nv.callgraph,"",@"SHT_CUDA_CALLGRAPH"
	.align	4
	.sectionentsize	8
	.align		4
        /*0000*/ 	.word	0x00000000
	.align		4
        /*0004*/ 	.word	0xffffffff
	.align		4
        /*0008*/ 	.word	0x00000000
	.align		4
        /*000c*/ 	.word	0xfffffffe
	.align		4
        /*0010*/ 	.word	0x00000000
	.align		4
        /*0014*/ 	.word	0xfffffffd
	.align		4
        /*0018*/ 	.word	0x00000000
	.align		4
        /*001c*/ 	.word	0xfffffffc


//--------------------- .text._Z9calcPrimePyS_yy  --------------------------
	.section	.text._Z9calcPrimePyS_yy,"ax",@progbits
	.align	128
        .global         _Z9calcPrimePyS_yy
        .type           _Z9calcPrimePyS_yy,@function
        .size           _Z9calcPrimePyS_yy,(.L_x_29 - _Z9calcPrimePyS_yy)
        .other          _Z9calcPrimePyS_yy,@"STO_CUDA_ENTRY STV_DEFAULT"
_Z9calcPrimePyS_yy:
.text._Z9calcPrimePyS_yy:
[----:B------:R-:W-:Y:S01]  /*0000*/  LDC R1, c[0x0][0x37c] ;  /* 0x0000df00ff017b82 */ /* 0x000fe20000000800 */
[----:B------:R-:W0:Y:S07]  /*0010*/  S2R R0, SR_TID.X ;  /* 0x0000000000007919 */ /* 0x000e2e0000002100 */
[----:B------:R-:W0:Y:S01]  /*0020*/  S2UR UR4, SR_CTAID.X ;  /* 0x00000000000479c3 */ /* 0x000e220000002500 */
[----:B------:R-:W1:Y:S01]  /*0030*/  LDCU.64 UR14, c[0x0][0x398] ;  /* 0x00007300ff0e77ac */ /* 0x000e620008000a00 */
[----:B------:R-:W1:Y:S06]  /*0040*/  LDCU.64 UR16, c[0x0][0x388] ;  /* 0x00007100ff1077ac */ /* 0x000e6c0008000a00 */
[----:B------:R-:W0:Y:S01]  /*0050*/  LDC R5, c[0x0][0x360] ;  /* 0x0000d800ff057b82 */ /* 0x000e220000000800 */
[----:B------:R-:W2:Y:S07]  /*0060*/  LDCU.64 UR10, c[0x0][0x358] ;  /* 0x00006b00ff0a77ac */ /* 0x000eae0008000a00 */
[----:B------:R-:W3:Y:S01]  /*0070*/  LDC.64 R2, c[0x0][0x380] ;  /* 0x0000e000ff027b82 */ /* 0x000ee20000000a00 */
[----:B-1----:R-:W-:-:S06]  /*0080*/  ULEA UR5, UP0, UR14, UR16, 0x3 ;  /* 0x000000100e057291 */ /* 0x002fcc000f8018ff */
[----:B------:R-:W-:Y:S02]  /*0090*/  IMAD.U32 R4, RZ, RZ, UR5 ;  /* 0x00000005ff047e24 */ /* 0x000fe4000f8e00ff */
[----:B0-----:R-:W-:Y:S01]  /*00a0*/  IMAD R5, R5, UR4, R0 ;  /* 0x0000000405057c24 */ /* 0x001fe2000f8e0200 */
[----:B------:R-:W-:-:S03]  /*00b0*/  ULEA.HI.X UR4, UR14, UR17, UR15, 0x3, UP0 ;  /* 0x000000110e047291 */ /* 0x000fc600080f1c0f */
[----:B---3--:R-:W-:-:S04]  /*00c0*/  IMAD.WIDE.U32 R2, R5, 0x8, R2 ;  /* 0x0000000805027825 */ /* 0x008fc800078e0002 */
[----:B------:R-:W-:Y:S02]  /*00d0*/  IMAD.U32 R5, RZ, RZ, UR4 ;  /* 0x00000004ff057e24 */ /* 0x000fe4000f8e00ff */
[----:B--2---:R-:W2:Y:S04]  /*00e0*/  LDG.E.64 R2, desc[UR10][R2.64] ;  /* 0x0000000a02027981 */ /* 0x004ea8000c1e1b00 */
[----:B------:R-:W2:Y:S01]  /*00f0*/  LDG.E.64 R4, desc[UR10][R4.64+-0x8] ;  /* 0xfffff80a04047981 */ /* 0x000ea2000c1e1b00 */
[----:B------:R-:W-:-:S04]  /*0100*/  ISETP.NE.U32.AND P0, PT, RZ, UR14, PT ;  /* 0x0000000eff007c0c */ /* 0x000fc8000bf05070 */
[----:B------:R-:W-:Y:S02]  /*0110*/  ISETP.NE.AND.EX P0, PT, RZ, UR15, PT, P0 ;  /* 0x0000000fff007c0c */ /* 0x000fe4000bf05300 */
[----:B--2---:R-:W-:-:S04]  /*0120*/  ISETP.GE.U32.AND P1, PT, R2, R4, PT ;  /* 0x000000040200720c */ /* 0x004fc80003f26070 */
[----:B------:R-:W-:-:S13]  /*0130*/  ISETP.GE.U32.OR.EX P0, PT, R3, R5, !P0, P1 ;  /* 0x000000050300720c */ /* 0x000fda0004706510 */
[----:B------:R-:W-:Y:S05]  /*0140*/  @P0 EXIT ;  /* 0x000000000000094d */ /* 0x000fea0003800000 */
[----:B------:R-:W-:Y:S02]  /*0150*/  UIADD3 UR5, UP0, UPT, UR14, -0x1, URZ ;  /* 0xffffffff0e057890 */ /* 0x000fe4000ff1e0ff */
[----:B------:R-:W-:Y:S02]  /*0160*/  ULOP3.LUT UR12, UR14, 0x3, URZ, 0xc0, !UPT ;  /* 0x000000030e0c7892 */ /* 0x000fe4000f8ec0ff */
[----:B------:R-:W-:Y:S02]  /*0170*/  UIADD3.X UR4, UPT, UPT, UR15, -0x1, URZ, UP0, !UPT ;  /* 0xffffffff0f047890 */ /* 0x000fe400087fe4ff */
[----:B------:R-:W-:Y:S01]  /*0180*/  UISETP.GE.U32.AND UP0, UPT, UR5, 0x3, UPT ;  /* 0x000000030500788c */ /* 0x000fe2000bf06070 */
[----:B------:R-:W-:Y:S02]  /*0190*/  UMOV UR6, URZ ;  /* 0x000000ff00067c82 */ /* 0x000fe40008000000 */
[----:B------:R-:W-:Y:S01]  /*01a0*/  UMOV UR5, URZ ;  /* 0x000000ff00057c82 */ /* 0x000fe20008000000 */
[----:B------:R-:W-:-:S03]  /*01b0*/  UISETP.GE.U32.AND.EX UP0, UPT, UR4, URZ, UPT, UP0 ;  /* 0x000000ff0400728c */ /* 0x000fc6000bf06100 */
[----:B------:R-:W-:-:S06]  /*01c0*/  UMOV UR4, URZ ;  /* 0x000000ff00047c82 */ /* 0x000fcc0008000000 */
[----:B------:R-:W-:Y:S05]  /*01d0*/  BRA.U !UP0, `(.L_x_0) ;  /* 0x00000009088c7547 */ /* 0x000fea000b800000 */
[----:B------:R-:W0:Y:S01]  /*01e0*/  LDCU UR5, c[0x0][0x39c] ;  /* 0x00007380ff0577ac */ /* 0x000e220008000800 */
[----:B------:R-:W-:Y:S02]  /*01f0*/  UIADD3 UR7, UP0, UPT, UR16, 0x10, URZ ;  /* 0x0000001010077890 */ /* 0x000fe4000ff1e0ff */
[----:B------:R-:W-:Y:S02]  /*0200*/  ULOP3.LUT UR4, UR14, 0xfffffffc, URZ, 0xc0, !UPT ;  /* 0xfffffffc0e047892 */ /* 0x000fe4000f8ec0ff */
[----:B------:R-:W-:Y:S02]  /*0210*/  UIADD3.X UR8, UPT, UPT, URZ, UR17, URZ, UP0, !UPT ;  /* 0x00000011ff087290 */ /* 0x000fe400087fe4ff */
[----:B------:R-:W-:-:S03]  /*0220*/  IMAD.U32 R4, RZ, RZ, UR7 ;  /* 0x00000007ff047e24 */ /* 0x000fc6000f8e00ff */
[----:B------:R-:W-:Y:S01]  /*0230*/  UMOV UR7, UR4 ;  /* 0x0000000400077c82 */ /* 0x000fe20008000000 */
[----:B------:R-:W-:Y:S01]  /*0240*/  IMAD.U32 R5, RZ, RZ, UR8 ;  /* 0x00000008ff057e24 */ /* 0x000fe2000f8e00ff */
[----:B0-----:R-:W-:-:S06]  /*0250*/  UMOV UR8, UR5 ;  /* 0x0000000500087c82 */ /* 0x001fcc0008000000 */
.L_x_21:
[----:B------:R-:W2:Y:S01]  /*0260*/  LDG.E.64 R6, desc[UR10][R4.64+-0x10] ;  /* 0xfffff00a04067981 */ /* 0x000ea2000c1e1b00 */
[----:B------:R-:W-:Y:S01]  /*0270*/  UIADD3 UR7, UP0, UPT, UR7, -0x4, URZ ;  /* 0xfffffffc07077890 */ /* 0x000fe2000ff1e0ff */
[----:B------:R-:W-:Y:S03]  /*0280*/  BSSY.RECONVERGENT B0, `(.L_x_1) ;  /* 0x0000026000007945 */ /* 0x000fe60003800200 */
[----:B------:R-:W-:Y:S02]  /*0290*/  UIADD3.X UR8, UPT, UPT, UR8, -0x1, URZ, UP0, !UPT ;  /* 0xffffffff08087890 */ /* 0x000fe400087fe4ff */
[----:B------:R-:W-:-:S04]  /*02a0*/  UISETP.NE.U32.AND UP0, UPT, UR7, URZ, UPT ;  /* 0x000000ff0700728c */ /* 0x000fc8000bf05070 */
[----:B------:R-:W-:Y:S01]  /*02b0*/  UISETP.NE.AND.EX UP0, UPT, UR8, URZ, UPT, UP0 ;  /* 0x000000ff0800728c */ /* 0x000fe2000bf05300 */
[----:B--2---:R-:W-:-:S04]  /*02c0*/  ISETP.NE.U32.AND P0, PT, R6, R2, PT ;  /* 0x000000020600720c */ /* 0x004fc80003f05070 */
[----:B------:R-:W-:-:S13]  /*02d0*/  ISETP.NE.AND.EX P0, PT, R7, R3, PT, P0 ;  /* 0x000000030700720c */ /* 0x000fda0003f05300 */
[----:B------:R-:W-:Y:S05]  /*02e0*/  @!P0 BRA `(.L_x_2) ;  /* 0x00000000007c8947 */ /* 0x000fea0003800000 */
[----:B------:R-:W-:Y:S01]  /*02f0*/  LOP3.LUT R0, R7, R3, RZ, 0xfc, !PT ;  /* 0x0000000307007212 */ /* 0x000fe200078efcff */
[----:B------:R-:W-:Y:S03]  /*0300*/  BSSY.RECONVERGENT B1, `(.L_x_3) ;  /* 0x000001c000017945 */ /* 0x000fe60003800200 */
[----:B------:R-:W-:-:S13]  /*0310*/  ISETP.NE.U32.AND P0, PT, R0, RZ, PT ;  /* 0x000000ff0000720c */ /* 0x000fda0003f05070 */
[----:B------:R-:W-:Y:S05]  /*0320*/  @P0 BRA `(.L_x_4) ;  /* 0x0000000000500947 */ /* 0x000fea0003800000 */
[----:B------:R-:W0:Y:S01]  /*0330*/  I2F.U32.RP R0, R2 ;  /* 0x0000000200007306 */ /* 0x000e220000209000 */
[----:B------:R-:W-:Y:S01]  /*0340*/  IMAD.MOV R7, RZ, RZ, -R2 ;  /* 0x000000ffff077224 */ /* 0x000fe200078e0a02 */
[----:B------:R-:W-:-:S06]  /*0350*/  ISETP.NE.U32.AND P1, PT, R2, RZ, PT ;  /* 0x000000ff0200720c */ /* 0x000fcc0003f25070 */
[----:B0-----:R-:W0:Y:S02]  /*0360*/  MUFU.RCP R0, R0 ;  /* 0x0000000000007308 */ /* 0x001e240000001000 */
[----:B0-----:R-:W-:-:S06]  /*0370*/  VIADD R8, R0, 0xffffffe ;  /* 0x0ffffffe00087836 */ /* 0x001fcc0000000000 */
[----:B------:R0:W1:Y:S02]  /*0380*/  F2I.FTZ.U32.TRUNC.NTZ R9, R8 ;  /* 0x0000000800097305 */ /* 0x000064000021f000 */
[----:B0-----:R-:W-:Y:S02]  /*0390*/  IMAD.MOV.U32 R8, RZ, RZ, RZ ;  /* 0x000000ffff087224 */ /* 0x001fe400078e00ff */
[----:B-1----:R-:W-:-:S04]  /*03a0*/  IMAD R7, R7, R9, RZ ;  /* 0x0000000907077224 */ /* 0x002fc800078e02ff */
[----:B------:R-:W-:-:S06]  /*03b0*/  IMAD.HI.U32 R9, R9, R7, R8 ;  /* 0x0000000709097227 */ /* 0x000fcc00078e0008 */
[----:B------:R-:W-:-:S04]  /*03c0*/  IMAD.HI.U32 R9, R9, R6, RZ ;  /* 0x0000000609097227 */ /* 0x000fc800078e00ff */
[----:B------:R-:W-:-:S04]  /*03d0*/  IMAD.MOV R9, RZ, RZ, -R9 ;  /* 0x000000ffff097224 */ /* 0x000fc800078e0a09 */
[----:B------:R-:W-:-:S05]  /*03e0*/  IMAD R7, R2, R9, R6 ;  /* 0x0000000902077224 */ /* 0x000fca00078e0206 */
[----:B------:R-:W-:-:S13]  /*03f0*/  ISETP.GE.U32.AND P0, PT, R7, R2, PT ;  /* 0x000000020700720c */ /* 0x000fda0003f06070 */
[----:B------:R-:W-:-:S05]  /*0400*/  @P0 IMAD.IADD R7, R7, 0x1, -R2 ;  /* 0x0000000107070824 */ /* 0x000fca00078e0a02 */
[----:B------:R-:W-:-:S13]  /*0410*/  ISETP.GE.U32.AND P0, PT, R7, R2, PT ;  /* 0x000000020700720c */ /* 0x000fda0003f06070 */
[----:B------:R-:W-:Y:S02]  /*0420*/  @P0 IADD3 R7, PT, PT, -R2, R7, RZ ;  /* 0x0000000702070210 */ /* 0x000fe40007ffe1ff */
[----:B------:R-:W-:-:S04]  /*0430*/  @!P1 LOP3.LUT R7, RZ, R2, RZ, 0x33, !PT ;  /* 0x00000002ff079212 */ /* 0x000fc800078e33ff */
[----:B------:R-:W-:-:S04]  /*0440*/  ISETP.NE.U32.AND P0, PT, R7, RZ, PT ;  /* 0x000000ff0700720c */ /* 0x000fc80003f05070 */
[----:B------:R-:W-:Y:S01]  /*0450*/  ISETP.NE.AND.EX P0, PT, RZ, RZ, PT, P0 ;  /* 0x000000ffff00720c */ /* 0x000fe20003f05300 */
[----:B------:R-:W-:-:S12]  /*0460*/  BRA `(.L_x_5) ;  /* 0x0000000000147947 */ /* 0x000fd80003800000 */
.L_x_4:
[----:B------:R-:W-:Y:S01]  /*0470*/  IMAD.MOV.U32 R0, RZ, RZ, R6 ;  /* 0x000000ffff007224 */ /* 0x000fe200078e0006 */
[----:B------:R-:W-:-:S07]  /*0480*/  MOV R6, 0x4a0 ;  /* 0x000004a000067802 */ /* 0x000fce0000000f00 */
[----:B------:R-:W-:Y:S05]  /*0490*/  CALL.REL.NOINC `($__internal_0_$__cuda_sm20_rem_u64) ;  /* 0x0000000800b07944 */ /* 0x000fea0003c00000 */
[----:B------:R-:W-:-:S04]  /*04a0*/  ISETP.NE.U32.AND P0, PT, R0, RZ, PT ;  /* 0x000000ff0000720c */ /* 0x000fc80003f05070 */
[----:B------:R-:W-:-:S13]  /*04b0*/  ISETP.NE.AND.EX P0, PT, R8, RZ, PT, P0 ;  /* 0x000000ff0800720c */ /* 0x000fda0003f05300 */
.L_x_5:
[----:B------:R-:W-:Y:S05]  /*04c0*/  BSYNC.RECONVERGENT B1 ;  /* 0x0000000000017941 */ /* 0x000fea0003800200 */
.L_x_3:
[----:B------:R0:W-:Y:S02]  /*04d0*/  @!P0 STG.E.64 desc[UR10][R4.64+-0x10], RZ ;  /* 0xfffff0ff04008986 */ /* 0x0001e4000c101b0a */
.L_x_2:
[----:B------:R-:W-:Y:S05]  /*04e0*/  BSYNC.RECONVERGENT B0 ;  /* 0x0000000000007941 */ /* 0x000fea0003800200 */
.L_x_1:
[----:B------:R-:W2:Y:S01]  /*04f0*/  LDG.E.64 R6, desc[UR10][R4.64+-0x8] ;  /* 0xfffff80a04067981 */ /* 0x000ea2000c1e1b00 */
[----:B------:R-:W-:Y:S01]  /*0500*/  BSSY.RECONVERGENT B0, `(.L_x_6) ;  /* 0x0000023000007945 */ /* 0x000fe20003800200 */
[----:B--2---:R-:W-:-:S04]  /*0510*/  ISETP.NE.U32.AND P0, PT, R6, R2, PT ;  /* 0x000000020600720c */ /* 0x004fc80003f05070 */
[----:B------:R-:W-:-:S13]  /*0520*/  ISETP.NE.AND.EX P0, PT, R7, R3, PT, P0 ;  /* 0x000000030700720c */ /* 0x000fda0003f05300 */
[----:B------:R-:W-:Y:S05]  /*0530*/  @!P0 BRA `(.L_x_7) ;  /* 0x00000000007c8947 */ /* 0x000fea0003800000 */
[----:B------:R-:W-:Y:S01]  /*0540*/  LOP3.LUT R0, R7, R3, RZ, 0xfc, !PT ;  /* 0x0000000307007212 */ /* 0x000fe200078efcff */
[----:B------:R-:W-:Y:S03]  /*0550*/  BSSY.RECONVERGENT B1, `(.L_x_8) ;  /* 0x000001c000017945 */ /* 0x000fe60003800200 */
[----:B------:R-:W-:-:S13]  /*0560*/  ISETP.NE.U32.AND P0, PT, R0, RZ, PT ;  /* 0x000000ff0000720c */ /* 0x000fda0003f05070 */
[----:B------:R-:W-:Y:S05]  /*0570*/  @P0 BRA `(.L_x_9) ;  /* 0x0000000000500947 */ /* 0x000fea0003800000 */
[----:B------:R-:W1:Y:S01]  /*0580*/  I2F.U32.RP R10, R2 ;  /* 0x00000002000a7306 */ /* 0x000e620000209000 */
[----:B------:R-:W-:Y:S01]  /*0590*/  IMAD.MOV R7, RZ, RZ, -R2 ;  /* 0x000000ffff077224 */ /* 0x000fe200078e0a02 */
[----:B------:R-:W-:-:S06]  /*05a0*/  ISETP.NE.U32.AND P1, PT, R2, RZ, PT ;  /* 0x000000ff0200720c */ /* 0x000fcc0003f25070 */
[----:B-1----:R-:W1:Y:S02]  /*05b0*/  MUFU.RCP R10, R10 ;  /* 0x0000000a000a7308 */ /* 0x002e640000001000 */
[----:B-1----:R-:W-:-:S06]  /*05c0*/  VIADD R8, R10, 0xffffffe ;  /* 0x0ffffffe0a087836 */ /* 0x002fcc0000000000 */
[----:B------:R1:W2:Y:S02]  /*05d0*/  F2I.FTZ.U32.TRUNC.NTZ R9, R8 ;  /* 0x0000000800097305 */ /* 0x0002a4000021f000 */
[----:B-1----:R-:W-:Y:S02]  /*05e0*/  IMAD.MOV.U32 R8, RZ, RZ, RZ ;  /* 0x000000ffff087224 */ /* 0x002fe400078e00ff */
[----:B--2---:R-:W-:-:S04]  /*05f0*/  IMAD R7, R7, R9, RZ ;  /* 0x0000000907077224 */ /* 0x004fc800078e02ff */
[----:B------:R-:W-:-:S06]  /*0600*/  IMAD.HI.U32 R7, R9, R7, R8 ;  /* 0x0000000709077227 */ /* 0x000fcc00078e0008 */
[----:B------:R-:W-:-:S04]  /*0610*/  IMAD.HI.U32 R0, R7, R6, RZ ;  /* 0x0000000607007227 */ /* 0x000fc800078e00ff */
[----:B------:R-:W-:-:S04]  /*0620*/  IMAD.MOV R7, RZ, RZ, -R0 ;  /* 0x000000ffff077224 */ /* 0x000fc800078e0a00 */
[----:B------:R-:W-:-:S05]  /*0630*/  IMAD R7, R2, R7, R6 ;  /* 0x0000000702077224 */ /* 0x000fca00078e0206 */
[----:B------:R-:W-:-:S13]  /*0640*/  ISETP.GE.U32.AND P0, PT, R7, R2, PT ;  /* 0x000000020700720c */ /* 0x000fda0003f06070 */
[----:B------:R-:W-:-:S05]  /*0650*/  @P0 IMAD.IADD R7, R7, 0x1, -R2 ;  /* 0x0000000107070824 */ /* 0x000fca00078e0a02 */
[----:B------:R-:W-:-:S13]  /*0660*/  ISETP.GE.U32.AND P0, PT, R7, R2, PT ;  /* 0x000000020700720c */ /* 0x000fda0003f06070 */
[----:B------:R-:W-:Y:S01]  /*0670*/  @P0 IMAD.IADD R7, R7, 0x1, -R2 ;  /* 0x0000000107070824 */ /* 0x000fe200078e0a02 */
[----:B------:R-:W-:-:S04]  /*0680*/  @!P1 LOP3.LUT R7, RZ, R2, RZ, 0x33, !PT ;  /* 0x00000002ff079212 */ /* 0x000fc800078e33ff */
[----:B------:R-:W-:-:S04]  /*0690*/  ISETP.NE.U32.AND P0, PT, R7, RZ, PT ;  /* 0x000000ff0700720c */ /* 0x000fc80003f05070 */
[----:B------:R-:W-:Y:S01]  /*06a0*/  ISETP.NE.AND.EX P0, PT, RZ, RZ, PT, P0 ;  /* 0x000000ffff00720c */ /* 0x000fe20003f05300 */
[----:B------:R-:W-:-:S12]  /*06b0*/  BRA `(.L_x_10) ;  /* 0x0000000000147947 */ /* 0x000fd80003800000 */
.L_x_9:
[----:B------:R-:W-:Y:S01]  /*06c0*/  IMAD.MOV.U32 R0, RZ, RZ, R6 ;  /* 0x000000ffff007224 */ /* 0x000fe200078e0006 */
[----:B------:R-:W-:-:S07]  /*06d0*/  MOV R6, 0x6f0 ;  /* 0x000006f000067802 */ /* 0x000fce0000000f00 */
[----:B0-----:R-:W-:Y:S05]  /*06e0*/  CALL.REL.NOINC `($__internal_0_$__cuda_sm20_rem_u64) ;  /* 0x00000008001c7944 */ /* 0x001fea0003c00000 */
[----:B------:R-:W-:-:S04]  /*06f0*/  ISETP.NE.U32.AND P0, PT, R0, RZ, PT ;  /* 0x000000ff0000720c */ /* 0x000fc80003f05070 */
[----:B------:R-:W-:-:S13]  /*0700*/  ISETP.NE.AND.EX P0, PT, R8, RZ, PT, P0 ;  /* 0x000000ff0800720c */ /* 0x000fda0003f05300 */
.L_x_10:
[----:B------:R-:W-:Y:S05]  /*0710*/  BSYNC.RECONVERGENT B1 ;  /* 0x0000000000017941 */ /* 0x000fea0003800200 */
.L_x_8:
[----:B------:R1:W-:Y:S02]  /*0720*/  @!P0 STG.E.64 desc[UR10][R4.64+-0x8], RZ ;  /* 0xfffff8ff04008986 */ /* 0x0003e4000c101b0a */
.L_x_7:
[----:B------:R-:W-:Y:S05]  /*0730*/  BSYNC.RECONVERGENT B0 ;  /* 0x0000000000007941 */ /* 0x000fea0003800200 */
.L_x_6:
        /* <DEDUP_REMOVED lines=9> */
[----:B------:R-:W2:Y:S01]  /*07d0*/  I2F.U32.RP R10, R2 ;  /* 0x00000002000a7306 */ /* 0x000ea20000209000 */
[----:B------:R-:W-:Y:S01]  /*07e0*/  IMAD.MOV R7, RZ, RZ, -R2 ;  /* 0x000000ffff077224 */ /* 0x000fe200078e0a02 */
[----:B------:R-:W-:-:S06]  /*07f0*/  ISETP.NE.U32.AND P1, PT, R2, RZ, PT ;  /* 0x000000ff0200720c */ /* 0x000fcc0003f25070 */
[----:B--2---:R-:W2:Y:S02]  /*0800*/  MUFU.RCP R10, R10 ;  /* 0x0000000a000a7308 */ /* 0x004ea40000001000 */
[----:B--2---:R-:W-:-:S06]  /*0810*/  IADD3 R8, PT, PT, R10, 0xffffffe, RZ ;  /* 0x0ffffffe0a087810 */ /* 0x004fcc0007ffe0ff */
[----:B------:R2:W3:Y:S02]  /*0820*/  F2I.FTZ.U32.TRUNC.NTZ R9, R8 ;  /* 0x0000000800097305 */ /* 0x0004e4000021f000 */
[----:B--2---:R-:W-:Y:S02]  /*0830*/  IMAD.MOV.U32 R8, RZ, RZ, RZ ;  /* 0x000000ffff087224 */ /* 0x004fe400078e00ff */
[----:B---3--:R-:W-:-:S04]  /*0840*/  IMAD R7, R7, R9, RZ ;  /* 0x0000000907077224 */ /* 0x008fc800078e02ff */
        /* <DEDUP_REMOVED lines=12> */
.L_x_14:
[----:B------:R-:W-:Y:S01]  /*0910*/  IMAD.MOV.U32 R0, RZ, RZ, R6 ;  /* 0x000000ffff007224 */ /* 0x000fe200078e0006 */
[----:B------:R-:W-:-:S07]  /*0920*/  MOV R6, 0x940 ;  /* 0x0000094000067802 */ /* 0x000fce0000000f00 */
[----:B01----:R-:W-:Y:S05]  /*0930*/  CALL.REL.NOINC `($__internal_0_$__cuda_sm20_rem_u64) ;  /* 0x0000000400887944 */ /* 0x003fea0003c00000 */
[----:B------:R-:W-:-:S04]  /*0940*/  ISETP.NE.U32.AND P0, PT, R0, RZ, PT ;  /* 0x000000ff0000720c */ /* 0x000fc80003f05070 */
[----:B------:R-:W-:-:S13]  /*0950*/  ISETP.NE.AND.EX P0, PT, R8, RZ, PT, P0 ;  /* 0x000000ff0800720c */ /* 0x000fda0003f05300 */
.L_x_15:
[----:B------:R-:W-:Y:S05]  /*0960*/  BSYNC.RECONVERGENT B1 ;  /* 0x0000000000017941 */ /* 0x000fea0003800200 */
.L_x_13:
[----:B------:R2:W-:Y:S02]  /*0970*/  @!P0 STG.E.64 desc[UR10][R4.64], RZ ;  /* 0x000000ff04008986 */ /* 0x0005e4000c101b0a */
.L_x_12:
[----:B------:R-:W-:Y:S05]  /*0980*/  BSYNC.RECONVERGENT B0 ;  /* 0x0000000000007941 */ /* 0x000fea0003800200 */
.L_x_11:
[----:B------:R-:W3:Y:S01]  /*0990*/  LDG.E.64 R6, desc[UR10][R4.64+0x8] ;  /* 0x0000080a04067981 */ /* 0x000ee2000c1e1b00 */
[----:B------:R-:W-:Y:S01]  /*09a0*/  BSSY.RECONVERGENT B0, `(.L_x_16) ;  /* 0x0000023000007945 */ /* 0x000fe20003800200 */
[----:B---3--:R-:W-:-:S04]  /*09b0*/  ISETP.NE.U32.AND P0, PT, R6, R2, PT ;  /* 0x000000020600720c */ /* 0x008fc80003f05070 */
[----:B------:R-:W-:-:S13]  /*09c0*/  ISETP.NE.AND.EX P0, PT, R7, R3, PT, P0 ;  /* 0x000000030700720c */ /* 0x000fda0003f05300 */
[----:B------:R-:W-:Y:S05]  /*09d0*/  @!P0 BRA `(.L_x_17) ;  /* 0x00000000007c8947 */ /* 0x000fea0003800000 */
[----:B------:R-:W-:Y:S01]  /*09e0*/  LOP3.LUT R0, R7, R3, RZ, 0xfc, !PT ;  /* 0x0000000307007212 */ /* 0x000fe200078efcff */
[----:B------:R-:W-:Y:S03]  /*09f0*/  BSSY.RECONVERGENT B1, `(.L_x_18) ;  /* 0x000001c000017945 */ /* 0x000fe60003800200 */
[----:B------:R-:W-:-:S13]  /*0a00*/  ISETP.NE.U32.AND P0, PT, R0, RZ, PT ;  /* 0x000000ff0000720c */ /* 0x000fda0003f05070 */
[----:B------:R-:W-:Y:S05]  /*0a10*/  @P0 BRA `(.L_x_19) ;  /* 0x0000000000500947 */ /* 0x000fea0003800000 */
[----:B------:R-:W3:Y:S01]  /*0a20*/  I2F.U32.RP R10, R2 ;  /* 0x00000002000a7306 */ /* 0x000ee20000209000 */
[----:B------:R-:W-:Y:S01]  /*0a30*/  IMAD.MOV R7, RZ, RZ, -R2 ;  /* 0x000000ffff077224 */ /* 0x000fe200078e0a02 */
[----:B------:R-:W-:-:S06]  /*0a40*/  ISETP.NE.U32.AND P1, PT, R2, RZ, PT ;  /* 0x000000ff0200720c */ /* 0x000fcc0003f25070 */
[----:B---3--:R-:W3:Y:S02]  /*0a50*/  MUFU.RCP R10, R10 ;  /* 0x0000000a000a7308 */ /* 0x008ee40000001000 */
[----:B---3--:R-:W-:-:S06]  /*0a60*/  VIADD R8, R10, 0xffffffe ;  /* 0x0ffffffe0a087836 */ /* 0x008fcc0000000000 */
[----:B------:R3:W4:Y:S02]  /*0a70*/  F2I.FTZ.U32.TRUNC.NTZ R9, R8 ;  /* 0x0000000800097305 */ /* 0x000724000021f000 */
[----:B---3--:R-:W-:Y:S02]  /*0a80*/  HFMA2 R8, -RZ, RZ, 0, 0 ;  /* 0x00000000ff087431 */ /* 0x008fe400000001ff */
[----:B----4-:R-:W-:-:S04]  /*0a90*/  IMAD R7, R7, R9, RZ ;  /* 0x0000000907077224 */ /* 0x010fc800078e02ff */
        /* <DEDUP_REMOVED lines=12> */
.L_x_19:
[----:B------:R-:W-:Y:S01]  /*0b60*/  IMAD.MOV.U32 R0, RZ, RZ, R6 ;  /* 0x000000ffff007224 */ /* 0x000fe200078e0006 */
[----:B------:R-:W-:-:S07]  /*0b70*/  MOV R6, 0xb90 ;  /* 0x00000b9000067802 */ /* 0x000fce0000000f00 */
[----:B012---:R-:W-:Y:S05]  /*0b80*/  CALL.REL.NOINC `($__internal_0_$__cuda_sm20_rem_u64) ;  /* 0x0000000000f47944 */ /* 0x007fea0003c00000 */
[----:B------:R-:W-:-:S04]  /*0b90*/  ISETP.NE.U32.AND P0, PT, R0, RZ, PT ;  /* 0x000000ff0000720c */ /* 0x000fc80003f05070 */
[----:B------:R-:W-:-:S13]  /*0ba0*/  ISETP.NE.AND.EX P0, PT, R8, RZ, PT, P0 ;  /* 0x000000ff0800720c */ /* 0x000fda0003f05300 */
.L_x_20:
[----:B------:R-:W-:Y:S05]  /*0bb0*/  BSYNC.RECONVERGENT B1 ;  /* 0x0000000000017941 */ /* 0x000fea0003800200 */
.L_x_18:
[----:B------:R3:W-:Y:S02]  /*0bc0*/  @!P0 STG.E.64 desc[UR10][R4.64+0x8], RZ ;  /* 0x000008ff04008986 */ /* 0x0007e4000c101b0a */
.L_x_17:
[----:B------:R-:W-:Y:S05]  /*0bd0*/  BSYNC.RECONVERGENT B0 ;  /* 0x0000000000007941 */ /* 0x000fea0003800200 */
.L_x_16:
[----:B0123--:R-:W-:-:S05]  /*0be0*/  IADD3 R4, P0, PT, R4, 0x20, RZ ;  /* 0x0000002004047810 */ /* 0x00ffca0007f1e0ff */
[----:B------:R-:W-:Y:S01]  /*0bf0*/  IMAD.X R5, RZ, RZ, R5, P0 ;  /* 0x000000ffff057224 */ /* 0x000fe200000e0605 */
[----:B------:R-:W-:Y:S07]  /*0c00*/  BRA.U UP0, `(.L_x_21) ;  /* 0xfffffff500947547 */ /* 0x000fee000b83ffff */
.L_x_0:
[----:B------:R-:W-:-:S04]  /*0c10*/  ISETP.NE.U32.AND P0, PT, RZ, UR12, PT ;  /* 0x0000000cff007c0c */ /* 0x000fc8000bf05070 */
[----:B------:R-:W-:-:S13]  /*0c20*/  ISETP.NE.AND.EX P0, PT, RZ, UR6, PT, P0 ;  /* 0x00000006ff007c0c */ /* 0x000fda000bf05300 */
[----:B------:R-:W-:Y:S05]  /*0c30*/  @!P0 EXIT ;  /* 0x000000000000894d */ /* 0x000fea0003800000 */
[----:B------:R-:W0:Y:S02]  /*0c40*/  LDCU.64 UR8, c[0x0][0x388] ;  /* 0x00007100ff0877ac */ /* 0x000e240008000a00 */
[----:B0-----:R-:W-:-:S04]  /*0c50*/  ULEA UR7, UP0, UR4, UR8, 0x3 ;  /* 0x0000000804077291 */ /* 0x001fc8000f8018ff */
[----:B------:R-:W-:Y:S02]  /*0c60*/  ULEA.HI.X UR8, UR4, UR9, UR5, 0x3, UP0 ;  /* 0x0000000904087291 */ /* 0x000fe400080f1c05 */
[----:B------:R-:W-:-:S04]  /*0c70*/  IMAD.U32 R4, RZ, RZ, UR7 ;  /* 0x00000007ff047e24 */ /* 0x000fc8000f8e00ff */
[----:B------:R-:W-:-:S07]  /*0c80*/  IMAD.U32 R5, RZ, RZ, UR8 ;  /* 0x00000008ff057e24 */ /* 0x000fce000f8e00ff */
.L_x_27:
        /* <DEDUP_REMOVED lines=17> */
[----:B0-----:R-:W-:-:S06]  /*0da0*/  IADD3 R8, PT, PT, R10, 0xffffffe, RZ ;  /* 0x0ffffffe0a087810 */ /* 0x001fcc0007ffe0ff */
        /* <DEDUP_REMOVED lines=15> */
.L_x_25:
[----:B------:R-:W-:Y:S01]  /*0ea0*/  IMAD.MOV.U32 R0, RZ, RZ, R6 ;  /* 0x000000ffff007224 */ /* 0x000fe200078e0006 */
[----:B------:R-:W-:-:S07]  /*0eb0*/  MOV R6, 0xed0 ;  /* 0x00000ed000067802 */ /* 0x000fce0000000f00 */
[----:B------:R-:W-:Y:S05]  /*0ec0*/  CALL.REL.NOINC `($__internal_0_$__cuda_sm20_rem_u64) ;  /* 0x0000000000247944 */ /* 0x000fea0003c00000 */
[----:B------:R-:W-:-:S04]  /*0ed0*/  ISETP.NE.U32.AND P0, PT, R0, RZ, PT ;  /* 0x000000ff0000720c */ /* 0x000fc80003f05070 */
[----:B------:R-:W-:-:S13]  /*0ee0*/  ISETP.NE.AND.EX P0, PT, R8, RZ, PT, P0 ;  /* 0x000000ff0800720c */ /* 0x000fda0003f05300 */
.L_x_26:
[----:B------:R-:W-:Y:S05]  /*0ef0*/  BSYNC.RECONVERGENT B1 ;  /* 0x0000000000017941 */ /* 0x000fea0003800200 */
.L_x_24:
[----:B------:R0:W-:Y:S02]  /*0f00*/  @!P0 STG.E.64 desc[UR10][R4.64], RZ ;  /* 0x000000ff04008986 */ /* 0x0001e4000c101b0a */
.L_x_23:
[----:B------:R-:W-:Y:S05]  /*0f10*/  BSYNC.RECONVERGENT B0 ;  /* 0x0000000000007941 */ /* 0x000fea0003800200 */
.L_x_22:
[----:B0-----:R-:W-:-:S05]  /*0f20*/  IADD3 R4, P0, PT, R4, 0x8, RZ ;  /* 0x0000000804047810 */ /* 0x001fca0007f1e0ff */
[----:B------:R-:W-:Y:S01]  /*0f30*/  IMAD.X R5, RZ, RZ, R5, P0 ;  /* 0x000000ffff057224 */ /* 0x000fe200000e0605 */
[----:B------:R-:W-:Y:S07]  /*0f40*/  BRA.U UP0, `(.L_x_27) ;  /* 0xfffffffd00507547 */ /* 0x000fee000b83ffff */
[----:B------:R-:W-:Y:S05]  /*0f50*/  EXIT ;  /* 0x000000000000794d */ /* 0x000fea0003800000 */
        .weak           $__internal_0_$__cuda_sm20_rem_u64
        .type           $__internal_0_$__cuda_sm20_rem_u64,@function
        .size           $__internal_0_$__cuda_sm20_rem_u64,(.L_x_29 - $__internal_0_$__cuda_sm20_rem_u64)
$__internal_0_$__cuda_sm20_rem_u64:
[----:B------:R-:W-:Y:S01]  /*0f60*/  MOV R12, R2 ;  /* 0x00000002000c7202 */ /* 0x000fe20000000f00 */
[----:B------:R-:W-:-:S05]  /*0f70*/  IMAD.MOV.U32 R13, RZ, RZ, R3 ;  /* 0x000000ffff0d7224 */ /* 0x000fca00078e0003 */
[----:B------:R-:W0:Y:S08]  /*0f80*/  I2F.U64.RP R12, R12 ;  /* 0x0000000c000c7312 */ /* 0x000e300000309000 */
[----:B0-----:R-:W0:Y:S02]  /*0f90*/  MUFU.RCP R8, R12 ;  /* 0x0000000c00087308 */ /* 0x001e240000001000 */
[----:B0-----:R-:W-:-:S06]  /*0fa0*/  VIADD R8, R8, 0x1ffffffe ;  /* 0x1ffffffe08087836 */ /* 0x001fcc0000000000 */
[----:B------:R-:W0:Y:S02]  /*0fb0*/  F2I.U64.TRUNC R8, R8 ;  /* 0x0000000800087311 */ /* 0x000e24000020d800 */
[----:B0-----:R-:W-:-:S04]  /*0fc0*/  IMAD.WIDE.U32 R10, R8, R2, RZ ;  /* 0x00000002080a7225 */ /* 0x001fc800078e00ff */
[----:B------:R-:W-:Y:S01]  /*0fd0*/  IMAD R11, R8, R3, R11 ;  /* 0x00000003080b7224 */ /* 0x000fe200078e020b */
[----:B------:R-:W-:-:S03]  /*0fe0*/  IADD3 R15, P0, PT, RZ, -R10, RZ ;  /* 0x8000000aff0f7210 */ /* 0x000fc60007f1e0ff */
[----:B------:R-:W-:Y:S02]  /*0ff0*/  IMAD R11, R9, R2, R11 ;  /* 0x00000002090b7224 */ /* 0x000fe400078e020b */
[----:B------:R-:W-:-:S04]  /*1000*/  IMAD.HI.U32 R10, R8, R15, RZ ;  /* 0x0000000f080a7227 */ /* 0x000fc800078e00ff */
[----:B------:R-:W-:Y:S02]  /*1010*/  IMAD.X R17, RZ, RZ, ~R11, P0 ;  /* 0x000000ffff117224 */ /* 0x000fe400000e0e0b */
[----:B------:R-:W-:Y:S02]  /*1020*/  IMAD.MOV.U32 R11, RZ, RZ, R8 ;  /* 0x000000ffff0b7224 */ /* 0x000fe400078e0008 */
[-C--:B------:R-:W-:Y:S02]  /*1030*/  IMAD R13, R9, R17.reuse, RZ ;  /* 0x00000011090d7224 */ /* 0x080fe400078e02ff */
[----:B------:R-:W-:-:S04]  /*1040*/  IMAD.WIDE.U32 R10, P0, R8, R17, R10 ;  /* 0x00000011080a7225 */ /* 0x000fc8000780000a */
[----:B------:R-:W-:-:S04]  /*1050*/  IMAD.HI.U32 R17, R9, R17, RZ ;  /* 0x0000001109117227 */ /* 0x000fc800078e00ff */
[----:B------:R-:W-:-:S05]  /*1060*/  IMAD.HI.U32 R10, P1, R9, R15, R10 ;  /* 0x0000000f090a7227 */ /* 0x000fca000782000a */
[----:B------:R-:W-:Y:S01]  /*1070*/  IADD3 R11, P2, PT, R13, R10, RZ ;  /* 0x0000000a0d0b7210 */ /* 0x000fe20007f5e0ff */
[----:B------:R-:W-:-:S04]  /*1080*/  IMAD.X R10, R17, 0x1, R9, P0 ;  /* 0x00000001110a7824 */ /* 0x000fc800000e0609 */
[----:B------:R-:W-:Y:S01]  /*1090*/  IMAD.WIDE.U32 R8, R11, R2, RZ ;  /* 0x000000020b087225 */ /* 0x000fe200078e00ff */
[----:B------:R-:W-:-:S03]  /*10a0*/  IADD3.X R13, PT, PT, RZ, RZ, R10, P2, P1 ;  /* 0x000000ffff0d7210 */ /* 0x000fc600017e240a */
[----:B------:R-:W-:Y:S01]  /*10b0*/  IMAD R9, R11, R3, R9 ;  /* 0x000000030b097224 */ /* 0x000fe200078e0209 */
[----:B------:R-:W-:-:S03]  /*10c0*/  IADD3 R15, P0, PT, RZ, -R8, RZ ;  /* 0x80000008ff0f7210 */ /* 0x000fc60007f1e0ff */
[----:B------:R-:W-:Y:S02]  /*10d0*/  IMAD R9, R13, R2, R9 ;  /* 0x000000020d097224 */ /* 0x000fe400078e0209 */
[----:B------:R-:W-:-:S04]  /*10e0*/  IMAD.HI.U32 R10, R11, R15, RZ ;  /* 0x0000000f0b0a7227 */ /* 0x000fc800078e00ff */
[----:B------:R-:W-:Y:S02]  /*10f0*/  IMAD.X R8, RZ, RZ, ~R9, P0 ;  /* 0x000000ffff087224 */ /* 0x000fe400000e0e09 */
[----:B------:R-:W-:Y:S02]  /*1100*/  HFMA2 R9, -RZ, RZ, 0, 0 ;  /* 0x00000000ff097431 */ /* 0x000fe400000001ff */
[----:B------:R-:W-:-:S04]  /*1110*/  IMAD.WIDE.U32 R10, P0, R11, R8, R10 ;  /* 0x000000080b0a7225 */ /* 0x000fc8000780000a */
[C---:B------:R-:W-:Y:S02]  /*1120*/  IMAD R12, R13.reuse, R8, RZ ;  /* 0x000000080d0c7224 */ /* 0x040fe400078e02ff */
[----:B------:R-:W-:-:S04]  /*1130*/  IMAD.HI.U32 R11, P1, R13, R15, R10 ;  /* 0x0000000f0d0b7227 */ /* 0x000fc8000782000a */
[----:B------:R-:W-:Y:S01]  /*1140*/  IMAD.HI.U32 R8, R13, R8, RZ ;  /* 0x000000080d087227 */ /* 0x000fe200078e00ff */
[----:B------:R-:W-:-:S03]  /*1150*/  IADD3 R11, P2, PT, R12, R11, RZ ;  /* 0x0000000b0c0b7210 */ /* 0x000fc60007f5e0ff */
[----:B------:R-:W-:Y:S02]  /*1160*/  IMAD.X R13, R8, 0x1, R13, P0 ;  /* 0x00000001080d7824 */ /* 0x000fe400000e060d */
[----:B------:R-:W-:-:S03]  /*1170*/  IMAD.HI.U32 R8, R11, R0, RZ ;  /* 0x000000000b087227 */ /* 0x000fc600078e00ff */
[----:B------:R-:W-:Y:S01]  /*1180*/  IADD3.X R13, PT, PT, RZ, RZ, R13, P2, P1 ;  /* 0x000000ffff0d7210 */ /* 0x000fe200017e240d */
[----:B------:R-:W-:-:S04]  /*1190*/  IMAD.WIDE.U32 R8, R11, R7, R8 ;  /* 0x000000070b087225 */ /* 0x000fc800078e0008 */
[C---:B------:R-:W-:Y:S02]  /*11a0*/  IMAD R11, R13.reuse, R7, RZ ;  /* 0x000000070d0b7224 */ /* 0x040fe400078e02ff */
[----:B------:R-:W-:-:S04]  /*11b0*/  IMAD.HI.U32 R8, P0, R13, R0, R8 ;  /* 0x000000000d087227 */ /* 0x000fc80007800008 */
[----:B------:R-:W-:Y:S01]  /*11c0*/  IMAD.HI.U32 R10, R13, R7, RZ ;  /* 0x000000070d0a7227 */ /* 0x000fe200078e00ff */
[----:B------:R-:W-:-:S03]  /*11d0*/  IADD3 R11, P1, PT, R11, R8, RZ ;  /* 0x000000080b0b7210 */ /* 0x000fc60007f3e0ff */
[----:B------:R-:W-:Y:S02]  /*11e0*/  IMAD.X R10, RZ, RZ, R10, P0 ;  /* 0x000000ffff0a7224 */ /* 0x000fe400000e060a */
[----:B------:R-:W-:-:S04]  /*11f0*/  IMAD.WIDE.U32 R8, R11, R2, RZ ;  /* 0x000000020b087225 */ /* 0x000fc800078e00ff */
[----:B------:R-:W-:Y:S02]  /*1200*/  IMAD.X R13, RZ, RZ, R10, P1 ;  /* 0x000000ffff0d7224 */ /* 0x000fe400008e060a */
[----:B------:R-:W-:Y:S01]  /*1210*/  IMAD R11, R11, R3, R9 ;  /* 0x000000030b0b7224 */ /* 0x000fe200078e0209 */
[----:B------:R-:W-:-:S03]  /*1220*/  IADD3 R9, P1, PT, -R8, R0, RZ ;  /* 0x0000000008097210 */ /* 0x000fc60007f3e1ff */
[-C--:B------:R-:W-:Y:S01]  /*1230*/  IMAD R0, R13, R2.reuse, R11 ;  /* 0x000000020d007224 */ /* 0x080fe200078e020b */
[----:B------:R-:W-:-:S03]  /*1240*/  ISETP.GE.U32.AND P0, PT, R9, R2, PT ;  /* 0x000000020900720c */ /* 0x000fc60003f06070 */
[----:B------:R-:W-:Y:S01]  /*1250*/  IMAD.X R0, R7, 0x1, ~R0, P1 ;  /* 0x0000000107007824 */ /* 0x000fe200008e0e00 */
[----:B------:R-:W-:-:S04]  /*1260*/  IADD3 R7, P1, PT, -R2, R9, RZ ;  /* 0x0000000902077210 */ /* 0x000fc80007f3e1ff */
[C---:B------:R-:W-:Y:S01]  /*1270*/  ISETP.GE.U32.AND.EX P0, PT, R0.reuse, R3, PT, P0 ;  /* 0x000000030000720c */ /* 0x040fe20003f06100 */
[----:B------:R-:W-:Y:S01]  /*1280*/  IMAD.X R10, R0, 0x1, ~R3, P1 ;  /* 0x00000001000a7824 */ /* 0x000fe200008e0e03 */
[----:B------:R-:W-:Y:S02]  /*1290*/  ISETP.NE.U32.AND P1, PT, R2, RZ, PT ;  /* 0x000000ff0200720c */ /* 0x000fe40003f25070 */
[----:B------:R-:W-:Y:S02]  /*12a0*/  SEL R7, R7, R9, P0 ;  /* 0x0000000907077207 */ /* 0x000fe40000000000 */
[----:B------:R-:W-:Y:S02]  /*12b0*/  SEL R10, R10, R0, P0 ;  /* 0x000000000a0a7207 */ /* 0x000fe40000000000 */
[----:B------:R-:W-:Y:S02]  /*12c0*/  ISETP.GE.U32.AND P0, PT, R7, R2, PT ;  /* 0x000000020700720c */ /* 0x000fe40003f06070 */
[----:B------:R-:W-:-:S02]  /*12d0*/  IADD3 R0, P2, PT, -R2, R7, RZ ;  /* 0x0000000702007210 */ /* 0x000fc40007f5e1ff */
[C---:B------:R-:W-:Y:S02]  /*12e0*/  ISETP.GE.U32.AND.EX P0, PT, R10.reuse, R3, PT, P0 ;  /* 0x000000030a00720c */ /* 0x040fe40003f06100 */
[----:B------:R-:W-:Y:S01]  /*12f0*/  ISETP.NE.AND.EX P1, PT, R3, RZ, PT, P1 ;  /* 0x000000ff0300720c */ /* 0x000fe20003f25310 */
[----:B------:R-:W-:Y:S01]  /*1300*/  IMAD.X R8, R10, 0x1, ~R3, P2 ;  /* 0x000000010a087824 */ /* 0x000fe200010e0e03 */
[----:B------:R-:W-:Y:S01]  /*1310*/  SEL R0, R0, R7, P0 ;  /* 0x0000000700007207 */ /* 0x000fe20000000000 */
[----:B------:R-:W-:-:S03]  /*1320*/  IMAD.MOV.U32 R7, RZ, RZ, 0x0 ;  /* 0x00000000ff077424 */ /* 0x000fc600078e00ff */
[----:B------:R-:W-:Y:S02]  /*1330*/  SEL R8, R8, R10, P0 ;  /* 0x0000000a08087207 */ /* 0x000fe40000000000 */
[----:B------:R-:W-:Y:S02]  /*1340*/  SEL R0, R0, 0xffffffff, P1 ;  /* 0xffffffff00007807 */ /* 0x000fe40000800000 */
[----:B------:R-:W-:Y:S01]  /*1350*/  SEL R8, R8, 0xffffffff, P1 ;  /* 0xffffffff08087807 */ /* 0x000fe20000800000 */
[----:B------:R-:W-:Y:S06]  /*1360*/  RET.REL.NODEC R6 `(_Z9calcPrimePyS_yy) ;  /* 0xffffffec06247950 */ /* 0x000fec0003c3ffff */
.L_x_28:
[----:B------:R-:W-:-:S00]  /*1370*/  BRA `(.L_x_28) ;  /* 0xfffffffc00fc7947 */ /* 0x000fc0000383ffff */
[----:B------:R-:W-:-:S00]  /*1380*/  NOP ;  /* 0x0000000000007918 */ /* 0x000fc00000000000 */
[----:B------:R-:W-:-:S00]  /*1390*/  NOP ;  /* 0x0000000000007918 */ /* 0x000fc00000000000 */
[----:B------:R-:W-:-:S00]  /*13a0*/  NOP ;  /* 0x0000000000007918 */ /* 0x000fc00000000000 */
[----:B------:R-:W-:-:S00]  /*13b0*/  NOP ;  /* 0x0000000000007918 */ /* 0x000fc00000000000 */
[----:B------:R-:W-:-:S00]  /*13c0*/  NOP ;  /* 0x0000000000007918 */ /* 0x000fc00000000000 */
[----:B------:R-:W-:-:S00]  /*13d0*/  NOP ;  /* 0x0000000000007918 */ /* 0x000fc00000000000 */
[----:B------:R-:W-:-:S00]  /*13e0*/  NOP ;  /* 0x0000000000007918 */ /* 0x000fc00000000000 */
[----:B------:R-:W-:-:S00]  /*13f0*/  NOP ;  /* 0x0000000000007918 */ /* 0x000fc00000000000 */
.L_x_29:


//--------------------- .nv.shared.reserved.0     --------------------------
	.section	.nv.shared.reserved.0,"aw",@nobits
	.weak		__nv_reservedSMEM_offset_0_alias
	.size		__nv_reservedSMEM_offset_0_alias, 0, 64
	.other		__nv_reservedSMEM_offset_0_alias,@"STO_CUDA_RESERVED_SHARED STV_DEFAULT"
__nv_reservedSMEM_offset_0_alias:
	.zero		0
	.zero		64


//--------------------- .nv.constant0._Z9calcPrimePyS_yy --------------------------
	.section	.nv.constant0._Z9calcPrimePyS_yy,"a",@progbits
	.sectionflags	@""
	.align	4
.nv.constant0._Z9calcPrimePyS_yy:
	.zero		928


//--------------------- SYMBOLS --------------------------

	.type		.nv.reservedSmem.offset0,@object
	.size		.nv.reservedSmem.offset0,0x4
